//
// Generated by NVIDIA NVVM Compiler
//
// Compiler Build ID: CL-36424714
// Cuda compilation tools, release 13.0, V13.0.88
// Based on NVVM 20.0.0
//

.version 9.0
.target sm_100
.address_size 64

	// .globl	_Z9GPUmatmuliPdS_S_

.visible .entry _Z9GPUmatmuliPdS_S_(
	.param .u32 _Z9GPUmatmuliPdS_S__param_0,
	.param .u64 .ptr .align 1 _Z9GPUmatmuliPdS_S__param_1,
	.param .u64 .ptr .align 1 _Z9GPUmatmuliPdS_S__param_2,
	.param .u64 .ptr .align 1 _Z9GPUmatmuliPdS_S__param_3
)
{
	.reg .pred 	%p<12>;
	.reg .b32 	%r<80>;
	.reg .b64 	%rd<57>;
	.reg .b64 	%fd<55>;

	ld.param.u32 	%r46, [_Z9GPUmatmuliPdS_S__param_0];
	ld.param.u64 	%rd6, [_Z9GPUmatmuliPdS_S__param_1];
	ld.param.u64 	%rd7, [_Z9GPUmatmuliPdS_S__param_2];
	ld.param.u64 	%rd5, [_Z9GPUmatmuliPdS_S__param_3];
	cvta.to.global.u64 	%rd1, %rd7;
	cvta.to.global.u64 	%rd2, %rd6;
	setp.lt.s32 	%p1, %r46, 1;
	@%p1 bra 	$L__BB0_16;
	add.s32 	%r1, %r46, -1;
	and.b32  	%r2, %r46, 7;
	and.b32  	%r3, %r46, 3;
	and.b32  	%r4, %r46, 2147483640;
	neg.s32 	%r5, %r4;
	shl.b32 	%r6, %r46, 3;
	mul.lo.s32 	%r7, %r46, 5;
	mul.lo.s32 	%r8, %r46, 6;
	cvta.to.global.u64 	%rd3, %rd5;
	mov.b32 	%r65, 0;
$L__BB0_2:
	mul.lo.s32 	%r10, %r65, %r46;
	mov.b32 	%r66, 0;
	cvt.u64.u32 	%rd46, %r10;
$L__BB0_3:
	setp.lt.u32 	%p2, %r1, 7;
	add.s32 	%r50, %r66, %r10;
	mul.wide.u32 	%rd8, %r50, 8;
	add.s64 	%rd4, %rd3, %rd8;
	ld.global.f64 	%fd52, [%rd4];
	mov.b32 	%r78, 0;
	@%p2 bra 	$L__BB0_6;
	add.s32 	%r75, %r46, %r66;
	shl.b32 	%r51, %r46, 1;
	add.s32 	%r74, %r51, %r66;
	mad.lo.s32 	%r73, %r46, 3, %r66;
	shl.b32 	%r52, %r46, 2;
	add.s32 	%r72, %r52, %r66;
	add.s32 	%r71, %r7, %r66;
	add.s32 	%r70, %r8, %r66;
	mad.lo.s32 	%r69, %r46, 7, %r66;
	mov.u32 	%r67, %r10;
	mov.u32 	%r68, %r66;
	mov.u32 	%r76, %r5;
$L__BB0_5:
	.pragma "nounroll";
	mul.wide.u32 	%rd9, %r67, 8;
	add.s64 	%rd10, %rd2, %rd9;
	ld.global.f64 	%fd9, [%rd10];
	mul.wide.u32 	%rd11, %r68, 8;
	add.s64 	%rd12, %rd1, %rd11;
	ld.global.f64 	%fd10, [%rd12];
	fma.rn.f64 	%fd11, %fd9, %fd10, %fd52;
	st.global.f64 	[%rd4], %fd11;
	ld.global.f64 	%fd12, [%rd10+8];
	mul.wide.u32 	%rd13, %r75, 8;
	add.s64 	%rd14, %rd1, %rd13;
	ld.global.f64 	%fd13, [%rd14];
	fma.rn.f64 	%fd14, %fd12, %fd13, %fd11;
	st.global.f64 	[%rd4], %fd14;
	ld.global.f64 	%fd15, [%rd10+16];
	mul.wide.u32 	%rd15, %r74, 8;
	add.s64 	%rd16, %rd1, %rd15;
	ld.global.f64 	%fd16, [%rd16];
	fma.rn.f64 	%fd17, %fd15, %fd16, %fd14;
	st.global.f64 	[%rd4], %fd17;
	ld.global.f64 	%fd18, [%rd10+24];
	mul.wide.u32 	%rd17, %r73, 8;
	add.s64 	%rd18, %rd1, %rd17;
	ld.global.f64 	%fd19, [%rd18];
	fma.rn.f64 	%fd20, %fd18, %fd19, %fd17;
	st.global.f64 	[%rd4], %fd20;
	ld.global.f64 	%fd21, [%rd10+32];
	mul.wide.u32 	%rd19, %r72, 8;
	add.s64 	%rd20, %rd1, %rd19;
	ld.global.f64 	%fd22, [%rd20];
	fma.rn.f64 	%fd23, %fd21, %fd22, %fd20;
	st.global.f64 	[%rd4], %fd23;
	ld.global.f64 	%fd24, [%rd10+40];
	mul.wide.u32 	%rd21, %r71, 8;
	add.s64 	%rd22, %rd1, %rd21;
	ld.global.f64 	%fd25, [%rd22];
	fma.rn.f64 	%fd26, %fd24, %fd25, %fd23;
	st.global.f64 	[%rd4], %fd26;
	ld.global.f64 	%fd27, [%rd10+48];
	mul.wide.u32 	%rd23, %r70, 8;
	add.s64 	%rd24, %rd1, %rd23;
	ld.global.f64 	%fd28, [%rd24];
	fma.rn.f64 	%fd29, %fd27, %fd28, %fd26;
	st.global.f64 	[%rd4], %fd29;
	ld.global.f64 	%fd30, [%rd10+56];
	mul.wide.u32 	%rd25, %r69, 8;
	add.s64 	%rd26, %rd1, %rd25;
	ld.global.f64 	%fd31, [%rd26];
	fma.rn.f64 	%fd52, %fd30, %fd31, %fd29;
	st.global.f64 	[%rd4], %fd52;
	add.s32 	%r76, %r76, 8;
	add.s32 	%r75, %r75, %r6;
	add.s32 	%r74, %r74, %r6;
	add.s32 	%r73, %r73, %r6;
	add.s32 	%r72, %r72, %r6;
	add.s32 	%r71, %r71, %r6;
	add.s32 	%r70, %r70, %r6;
	add.s32 	%r69, %r69, %r6;
	add.s32 	%r68, %r68, %r6;
	add.s32 	%r67, %r67, 8;
	setp.ne.s32 	%p3, %r76, 0;
	mov.u32 	%r78, %r4;
	@%p3 bra 	$L__BB0_5;
$L__BB0_6:
	setp.eq.s32 	%p4, %r2, 0;
	@%p4 bra 	$L__BB0_14;
	add.s32 	%r53, %r2, -1;
	setp.lt.u32 	%p5, %r53, 3;
	@%p5 bra 	$L__BB0_9;
	add.s32 	%r54, %r78, %r10;
	mul.wide.u32 	%rd27, %r54, 8;
	add.s64 	%rd28, %rd2, %rd27;
	ld.global.f64 	%fd32, [%rd28];
	mad.lo.s32 	%r55, %r78, %r46, %r66;
	mul.wide.u32 	%rd29, %r55, 8;
	add.s64 	%rd30, %rd1, %rd29;
	ld.global.f64 	%fd33, [%rd30];
	fma.rn.f64 	%fd34, %fd32, %fd33, %fd52;
	st.global.f64 	[%rd4], %fd34;
	cvt.u64.u32 	%rd32, %r78;
	add.s64 	%rd33, %rd32, %rd46;
	shl.b64 	%rd34, %rd33, 3;
	add.s64 	%rd35, %rd2, %rd34;
	ld.global.f64 	%fd35, [%rd35+8];
	add.s32 	%r56, %r55, %r46;
	mul.wide.u32 	%rd36, %r56, 8;
	add.s64 	%rd37, %rd1, %rd36;
	ld.global.f64 	%fd36, [%rd37];
	fma.rn.f64 	%fd37, %fd35, %fd36, %fd34;
	st.global.f64 	[%rd4], %fd37;
	ld.global.f64 	%fd38, [%rd35+16];
	add.s32 	%r57, %r56, %r46;
	mul.wide.u32 	%rd38, %r57, 8;
	add.s64 	%rd39, %rd1, %rd38;
	ld.global.f64 	%fd39, [%rd39];
	fma.rn.f64 	%fd40, %fd38, %fd39, %fd37;
	st.global.f64 	[%rd4], %fd40;
	ld.global.f64 	%fd41, [%rd35+24];
	add.s32 	%r58, %r57, %r46;
	mul.wide.u32 	%rd40, %r58, 8;
	add.s64 	%rd41, %rd1, %rd40;
	ld.global.f64 	%fd42, [%rd41];
	fma.rn.f64 	%fd52, %fd41, %fd42, %fd40;
	st.global.f64 	[%rd4], %fd52;
	add.s32 	%r78, %r78, 4;
$L__BB0_9:
	setp.eq.s32 	%p6, %r3, 0;
	@%p6 bra 	$L__BB0_14;
	setp.eq.s32 	%p7, %r3, 1;
	@%p7 bra 	$L__BB0_12;
	add.s32 	%r59, %r78, %r10;
	mul.wide.u32 	%rd42, %r59, 8;
	add.s64 	%rd43, %rd2, %rd42;
	ld.global.f64 	%fd43, [%rd43];
	mad.lo.s32 	%r60, %r78, %r46, %r66;
	mul.wide.u32 	%rd44, %r60, 8;
	add.s64 	%rd45, %rd1, %rd44;
	ld.global.f64 	%fd44, [%rd45];
	fma.rn.f64 	%fd45, %fd43, %fd44, %fd52;
	st.global.f64 	[%rd4], %fd45;
	cvt.u64.u32 	%rd47, %r78;
	add.s64 	%rd48, %rd47, %rd46;
	shl.b64 	%rd49, %rd48, 3;
	add.s64 	%rd50, %rd2, %rd49;
	ld.global.f64 	%fd46, [%rd50+8];
	add.s32 	%r61, %r60, %r46;
	mul.wide.u32 	%rd51, %r61, 8;
	add.s64 	%rd52, %rd1, %rd51;
	ld.global.f64 	%fd47, [%rd52];
	fma.rn.f64 	%fd52, %fd46, %fd47, %fd45;
	st.global.f64 	[%rd4], %fd52;
	add.s32 	%r78, %r78, 2;
$L__BB0_12:
	and.b32  	%r62, %r46, 1;
	setp.eq.b32 	%p8, %r62, 1;
	not.pred 	%p9, %p8;
	@%p9 bra 	$L__BB0_14;
	add.s32 	%r63, %r78, %r10;
	mul.wide.u32 	%rd53, %r63, 8;
	add.s64 	%rd54, %rd2, %rd53;
	ld.global.f64 	%fd48, [%rd54];
	mad.lo.s32 	%r64, %r78, %r46, %r66;
	mul.wide.u32 	%rd55, %r64, 8;
	add.s64 	%rd56, %rd1, %rd55;
	ld.global.f64 	%fd49, [%rd56];
	fma.rn.f64 	%fd50, %fd48, %fd49, %fd52;
	st.global.f64 	[%rd4], %fd50;
$L__BB0_14:
	add.s32 	%r66, %r66, 1;
	setp.ne.s32 	%p10, %r66, %r46;
	@%p10 bra 	$L__BB0_3;
	add.s32 	%r65, %r65, 1;
	setp.ne.s32 	%p11, %r65, %r46;
	@%p11 bra 	$L__BB0_2;
$L__BB0_16:
	ret;

}


// ===== COMPILED SASS (sm_100) =====

	.target	sm_100

	.elftype	@"ET_EXEC"


//--------------------- .note.nv.tkinfo           --------------------------
	.section	.note.nv.tkinfo,"",@"SHT_NOTE"
	.sectionflags	@"SHF_NOTE_NV_TKINFO"
	.tkinfo
        /*0018*/ 	.word	0x00000002
        /*0030*/ 	.string	""
        /*0030*/ 	.string	"ptxas"
        /*0030*/ 	.string	"Cuda compilation tools, release 13.0, V13.0.88"
        /*0030*/ 	.string	"Build cuda_13.0.r13.0/compiler.36424714_0"
        /*0030*/ 	.string	"-arch sm_100 -m 64 "



//--------------------- .note.nv.cuinfo           --------------------------
	.section	.note.nv.cuinfo,"",@"SHT_NOTE"
	.sectionflags	@"SHF_NOTE_NV_CUINFO"
        /*0018*/ 	.short	0x0002
        /*001a*/ 	.short	0x0064
        /*001c*/ 	.short	0x0082
	.zero		2


//--------------------- .nv.info                  --------------------------
	.section	.nv.info,"",@"SHT_CUDA_INFO"
	.align	4


	//----- nvinfo : EIATTR_REGCOUNT
	.align		4
        /*0000*/ 	.byte	0x04, 0x2f
        /*0002*/ 	.short	(.L_1 - .L_0)
	.align		4
.L_0:
        /*0004*/ 	.word	index@(_Z9GPUmatmuliPdS_S_)
        /*0008*/ 	.word	0x00000020


	//----- nvinfo : EIATTR_FRAME_SIZE
	.align		4
.L_1:
        /*000c*/ 	.byte	0x04, 0x11
        /*000e*/ 	.short	(.L_3 - .L_2)
	.align		4
.L_2:
        /*0010*/ 	.word	index@(_Z9GPUmatmuliPdS_S_)
        /*0014*/ 	.word	0x00000000


	//----- nvinfo : EIATTR_MIN_STACK_SIZE
	.align		4
.L_3:
        /*0018*/ 	.byte	0x04, 0x12
        /*001a*/ 	.short	(.L_5 - .L_4)
	.align		4
.L_4:
        /*001c*/ 	.word	index@(_Z9GPUmatmuliPdS_S_)
        /*0020*/ 	.word	0x00000000
.L_5:


//--------------------- .nv.compat                --------------------------
	.section	.nv.compat,"",@"SHT_CUDA_COMPAT_INFO"
	.align	4
        /*0000*/ 	.byte	0x02, 0x09, 0x00, 0x00, 0x02, 0x02, 0x01, 0x00, 0x02, 0x05, 0x05, 0x00, 0x03, 0x07, 0x01, 0x01
        /*0010*/ 	.byte	0x02, 0x03, 0x00, 0x00, 0x02, 0x06, 0x01, 0x00, 0x04, 0x0b, 0x08, 0x00, 0x01, 0x00, 0x00, 0x00
        /*0020*/ 	.byte	0x00, 0x00, 0x00, 0x00


//--------------------- .nv.info._Z9GPUmatmuliPdS_S_ --------------------------
	.section	.nv.info._Z9GPUmatmuliPdS_S_,"",@"SHT_CUDA_INFO"
	.sectionflags	@""
	.align	4


	//----- nvinfo : EIATTR_CUDA_API_VERSION
	.align		4
        /*0000*/ 	.byte	0x04, 0x37
        /*0002*/ 	.short	(.L_7 - .L_6)
.L_6:
        /*0004*/ 	.word	0x00000082


	//----- nvinfo : EIATTR_KPARAM_INFO
	.align		4
.L_7:
        /*0008*/ 	.byte	0x04, 0x17
        /*000a*/ 	.short	(.L_9 - .L_8)
.L_8:
        /*000c*/ 	.word	0x00000000
        /*0010*/ 	.short	0x0003
        /*0012*/ 	.short	0x0018
        /*0014*/ 	.byte	0x00, 0xf5, 0x21, 0x00


	//----- nvinfo : EIATTR_KPARAM_INFO
	.align		4
.L_9:
        /*0018*/ 	.byte	0x04, 0x17
        /*001a*/ 	.short	(.L_11 - .L_10)
.L_10:
        /*001c*/ 	.word	0x00000000
        /*0020*/ 	.short	0x0002
        /*0022*/ 	.short	0x0010
        /*0024*/ 	.byte	0x00, 0xf5, 0x21, 0x00


	//----- nvinfo : EIATTR_KPARAM_INFO
	.align		4
.L_11:
        /*0028*/ 	.byte	0x04, 0x17
        /*002a*/ 	.short	(.L_13 - .L_12)
.L_12:
        /*002c*/ 	.word	0x00000000
        /*0030*/ 	.short	0x0001
        /*0032*/ 	.short	0x0008
        /*0034*/ 	.byte	0x00, 0xf5, 0x21, 0x00


	//----- nvinfo : EIATTR_KPARAM_INFO
	.align		4
.L_13:
        /*0038*/ 	.byte	0x04, 0x17
        /*003a*/ 	.short	(.L_15 - .L_14)
.L_14:
        /*003c*/ 	.word	0x00000000
        /*0040*/ 	.short	0x0000
        /*0042*/ 	.short	0x0000
        /*0044*/ 	.byte	0x00, 0xf0, 0x11, 0x00


	//----- nvinfo : EIATTR_SPARSE_MMA_MASK
	.align		4
.L_15:
        /*0048*/ 	.byte	0x03, 0x50
        /*004a*/ 	.short	0x0000


	//----- nvinfo : EIATTR_MAXREG_COUNT
	.align		4
        /*004c*/ 	.byte	0x03, 0x1b
        /*004e*/ 	.short	0x00ff


	//----- nvinfo : EIATTR_MERCURY_ISA_VERSION
	.align		4
        /*0050*/ 	.byte	0x03, 0x5f
        /*0052*/ 	.short	0x0101


	//----- nvinfo : EIATTR_VRC_CTA_INIT_COUNT
	.align		4
        /*0054*/ 	.byte	0x02, 0x4a
	.zero		1
	.zero		1


	//----- nvinfo : EIATTR_EXIT_INSTR_OFFSETS
	.align		4
        /*0058*/ 	.byte	0x04, 0x1c
        /*005a*/ 	.short	(.L_17 - .L_16)


	//   ....[0]....
.L_16:
        /*005c*/ 	.word	0x00000030


	//   ....[1]....
        /*0060*/ 	.word	0x00000af0


	//----- nvinfo : EIATTR_CBANK_PARAM_SIZE
	.align		4
.L_17:
        /*0064*/ 	.byte	0x03, 0x19
        /*0066*/ 	.short	0x0020


	//----- nvinfo : EIATTR_PARAM_CBANK
	.align		4
        /*0068*/ 	.byte	0x04, 0x0a
        /*006a*/ 	.short	(.L_19 - .L_18)
	.align		4
.L_18:
        /*006c*/ 	.word	index@(.nv.constant0._Z9GPUmatmuliPdS_S_)
        /*0070*/ 	.short	0x0380
        /*0072*/ 	.short	0x0020


	//----- nvinfo : EIATTR_SW_WAR
	.align		4
.L_19:
        /*0074*/ 	.byte	0x04, 0x36
        /*0076*/ 	.short	(.L_21 - .L_20)
.L_20:
        /*0078*/ 	.word	0x00000008
.L_21:


//--------------------- .nv.callgraph             --------------------------
	.section	.nv.callgraph,"",@"SHT_CUDA_CALLGRAPH"
	.align	4
	.sectionentsize	8
	.align		4
        /*0000*/ 	.word	0x00000000
	.align		4
        /*0004*/ 	.word	0xffffffff
	.align		4
        /*0008*/ 	.word	0x00000000
	.align		4
        /*000c*/ 	.word	0xfffffffe
	.align		4
        /*0010*/ 	.word	0x00000000
	.align		4
        /*0014*/ 	.word	0xfffffffd
	.align		4
        /*0018*/ 	.word	0x00000000
	.align		4
        /*001c*/ 	.word	0xfffffffc


//--------------------- .text._Z9GPUmatmuliPdS_S_ --------------------------
	.section	.text._Z9GPUmatmuliPdS_S_,"ax",@progbits
	.align	128
        .global         _Z9GPUmatmuliPdS_S_
        .type           _Z9GPUmatmuliPdS_S_,@function
        .size           _Z9GPUmatmuliPdS_S_,(.L_x_8 - _Z9GPUmatmuliPdS_S_)
        .other          _Z9GPUmatmuliPdS_S_,@"STO_CUDA_ENTRY STV_DEFAULT"
_Z9GPUmatmuliPdS_S_:
.text._Z9GPUmatmuliPdS_S_:
[----:B------:R-:W-:Y:S08]  /*0000*/  LDC R1, c[0x0][0x37c] ;  /* 0x0000df00ff017b82 */ /* 0x000ff00000000800 */
[----:B------:R-:W0:Y:S02]  /*0010*/  LDC R4, c[0x0][0x380] ;  /* 0x0000e000ff047b82 */ /* 0x000e240000000800 */
[----:B0-----:R-:W-:-:S13]  /*0020*/  ISETP.GE.AND P0, PT, R4, 0x1, PT ;  /* 0x000000010400780c */ /* 0x001fda0003f06270 */
[----:B------:R-:W-:Y:S05]  /*0030*/  @!P0 EXIT ;  /* 0x000000000000894d */ /* 0x000fea0003800000 */
[C---:B------:R-:W-:Y:S01]  /*0040*/  IADD3 R0, PT, PT, R4.reuse, -0x1, RZ ;  /* 0xffffffff04007810 */ /* 0x040fe20007ffe0ff */
[----:B------:R-:W0:Y:S01]  /*0050*/  LDCU.64 UR6, c[0x0][0x358] ;  /* 0x00006b00ff0677ac */ /* 0x000e220008000a00 */
[C---:B------:R-:W-:Y:S02]  /*0060*/  LOP3.LUT R2, R4.reuse, 0x7, RZ, 0xc0, !PT ;  /* 0x0000000704027812 */ /* 0x040fe400078ec0ff */
[C---:B------:R-:W-:Y:S01]  /*0070*/  LOP3.LUT R3, R4.reuse, 0x3, RZ, 0xc0, !PT ;  /* 0x0000000304037812 */ /* 0x040fe200078ec0ff */
[----:B------:R-:W-:Y:S01]  /*0080*/  UMOV UR4, URZ ;  /* 0x000000ff00047c82 */ /* 0x000fe20008000000 */
[----:B------:R-:W-:-:S07]  /*0090*/  LOP3.LUT R4, R4, 0x7ffffff8, RZ, 0xc0, !PT ;  /* 0x7ffffff804047812 */ /* 0x000fce00078ec0ff */
.L_x_6:
[----:B-1----:R-:W1:Y:S01]  /*00a0*/  LDCU UR5, c[0x0][0x380] ;  /* 0x00007000ff0577ac */ /* 0x002e620008000800 */
[----:B------:R-:W-:Y:S01]  /*00b0*/  IMAD.MOV.U32 R5, RZ, RZ, RZ ;  /* 0x000000ffff057224 */ /* 0x000fe200078e00ff */
[----:B-1----:R-:W-:Y:S02]  /*00c0*/  UIMAD UR8, UR4, UR5, URZ ;  /* 0x00000005040872a4 */ /* 0x002fe4000f8e02ff */
[----:B------:R-:W-:-:S04]  /*00d0*/  UIADD3 UR4, UPT, UPT, UR4, 0x1, URZ ;  /* 0x0000000104047890 */ /* 0x000fc8000fffe0ff */
[----:B--2345:R-:W-:-:S11]  /*00e0*/  UISETP.NE.AND UP1, UPT, UR4, UR5, UPT ;  /* 0x000000050400728c */ /* 0x03cfd6000bf25270 */
.L_x_5:
[----:B-1234-:R-:W1:Y:S01]  /*00f0*/  LDC.64 R10, c[0x0][0x398] ;  /* 0x0000e600ff0a7b82 */ /* 0x01ee620000000a00 */
[----:B------:R-:W-:Y:S02]  /*0100*/  ISETP.GE.U32.AND P0, PT, R0, 0x7, PT ;  /* 0x000000070000780c */ /* 0x000fe40003f06070 */
[----:B------:R-:W-:Y:S01]  /*0110*/  IADD3 R7, PT, PT, R5, UR8, RZ ;  /* 0x0000000805077c10 */ /* 0x000fe2000fffe0ff */
[----:B------:R-:W-:-:S04]  /*0120*/  IMAD.MOV.U32 R6, RZ, RZ, RZ ;  /* 0x000000ffff067224 */ /* 0x000fc800078e00ff */
[----:B-1----:R-:W-:-:S05]  /*0130*/  IMAD.WIDE.U32 R10, R7, 0x8, R10 ;  /* 0x00000008070a7825 */ /* 0x002fca00078e000a */
[----:B0----5:R0:W5:Y:S01]  /*0140*/  LDG.E.64 R18, desc[UR6][R10.64] ;  /* 0x000000060a127981 */ /* 0x021162000c1e1b00 */
[----:B------:R-:W-:Y:S05]  /*0150*/  @!P0 BRA `(.L_x_0) ;  /* 0x00000004000c8947 */ /* 0x000fea0003800000 */
[----:B------:R-:W1:Y:S01]  /*0160*/  LDC R8, c[0x0][0x380] ;  /* 0x0000e000ff087b82 */ /* 0x000e620000000800 */
[----:B------:R-:W-:Y:S01]  /*0170*/  IADD3 R6, PT, PT, -R4, RZ, RZ ;  /* 0x000000ff04067210 */ /* 0x000fe20007ffe1ff */
[----:B------:R-:W-:Y:S01]  /*0180*/  IMAD.U32 R7, RZ, RZ, UR8 ;  /* 0x00000008ff077e24 */ /* 0x000fe2000f8e00ff */
[-C--:B------:R-:W-:Y:S01]  /*0190*/  MOV R23, R5.reuse ;  /* 0x0000000500177202 */ /* 0x080fe20000000f00 */
[----:B-1----:R-:W-:Y:S01]  /*01a0*/  IMAD.IADD R9, R5, 0x1, R8 ;  /* 0x0000000105097824 */ /* 0x002fe200078e0208 */
[CC--:B------:R-:W-:Y:S01]  /*01b0*/  LEA R25, R8.reuse, R5.reuse, 0x1 ;  /* 0x0000000508197211 */ /* 0x0c0fe200078e08ff */
[C-C-:B------:R-:W-:Y:S01]  /*01c0*/  IMAD R27, R8.reuse, 0x3, R5.reuse ;  /* 0x00000003081b7824 */ /* 0x140fe200078e0205 */
[C---:B------:R-:W-:Y:S01]  /*01d0*/  LEA R29, R8.reuse, R5, 0x2 ;  /* 0x00000005081d7211 */ /* 0x040fe200078e10ff */
[C-C-:B------:R-:W-:Y:S02]  /*01e0*/  IMAD R22, R8.reuse, 0x5, R5.reuse ;  /* 0x0000000508167824 */ /* 0x140fe400078e0205 */
[----:B------:R-:W-:-:S02]  /*01f0*/  IMAD R24, R8, 0x6, R5 ;  /* 0x0000000608187824 */ /* 0x000fc400078e0205 */
[----:B------:R-:W-:-:S07]  /*0200*/  IMAD R26, R8, 0x7, R5 ;  /* 0x00000007081a7824 */ /* 0x000fce00078e0205 */
.L_x_1:
[----:B-1----:R-:W1:Y:S08]  /*0210*/  LDC.64 R12, c[0x0][0x390] ;  /* 0x0000e400ff0c7b82 */ /* 0x002e700000000a00 */
[----:B------:R-:W2:Y:S01]  /*0220*/  LDC.64 R14, c[0x0][0x388] ;  /* 0x0000e200ff0e7b82 */ /* 0x000ea20000000a00 */
[----:B-1----:R-:W-:-:S06]  /*0230*/  IMAD.WIDE.U32 R20, R23, 0x8, R12 ;  /* 0x0000000817147825 */ /* 0x002fcc00078e000c */
[----:B------:R-:W3:Y:S01]  /*0240*/  LDG.E.64 R20, desc[UR6][R20.64] ;  /* 0x0000000614147981 */ /* 0x000ee2000c1e1b00 */
[----:B--2---:R-:W-:-:S05]  /*0250*/  IMAD.WIDE.U32 R14, R7, 0x8, R14 ;  /* 0x00000008070e7825 */ /* 0x004fca00078e000e */
[----:B------:R-:W3:Y:S02]  /*0260*/  LDG.E.64 R16, desc[UR6][R14.64] ;  /* 0x000000060e107981 */ /* 0x000ee4000c1e1b00 */
[----:B---3-5:R-:W-:Y:S01]  /*0270*/  DFMA R20, R16, R20, R18 ;  /* 0x000000141014722b */ /* 0x028fe20000000012 */
[----:B------:R-:W-:-:S06]  /*0280*/  IMAD.WIDE.U32 R18, R9, 0x8, R12 ;  /* 0x0000000809127825 */ /* 0x000fcc00078e000c */
[----:B------:R1:W-:Y:S04]  /*0290*/  STG.E.64 desc[UR6][R10.64], R20 ;  /* 0x000000140a007986 */ /* 0x0003e8000c101b06 */
[----:B------:R-:W2:Y:S04]  /*02a0*/  LDG.E.64 R18, desc[UR6][R18.64] ;  /* 0x0000000612127981 */ /* 0x000ea8000c1e1b00 */
[----:B------:R-:W2:Y:S02]  /*02b0*/  LDG.E.64 R16, desc[UR6][R14.64+0x8] ;  /* 0x000008060e107981 */ /* 0x000ea4000c1e1b00 */
[----:B--2---:R-:W-:Y:S01]  /*02c0*/  DFMA R18, R16, R18, R20 ;  /* 0x000000121012722b */ /* 0x004fe20000000014 */
[----:B------:R-:W-:-:S06]  /*02d0*/  IMAD.WIDE.U32 R16, R25, 0x8, R12 ;  /* 0x0000000819107825 */ /* 0x000fcc00078e000c */
[----:B------:R2:W-:Y:S04]  /*02e0*/  STG.E.64 desc[UR6][R10.64], R18 ;  /* 0x000000120a007986 */ /* 0x0005e8000c101b06 */
[----:B-1----:R-:W3:Y:S04]  /*02f0*/  LDG.E.64 R20, desc[UR6][R16.64] ;  /* 0x0000000610147981 */ /* 0x002ee8000c1e1b00 */
[----:B------:R-:W3:Y:S02]  /*0300*/  LDG.E.64 R16, desc[UR6][R14.64+0x10] ;  /* 0x000010060e107981 */ /* 0x000ee4000c1e1b00 */
[----:B---3--:R-:W-:Y:S01]  /*0310*/  DFMA R20, R16, R20, R18 ;  /* 0x000000141014722b */ /* 0x008fe20000000012 */
[----:B--2---:R-:W-:-:S06]  /*0320*/  IMAD.WIDE.U32 R18, R27, 0x8, R12 ;  /* 0x000000081b127825 */ /* 0x004fcc00078e000c */
[----:B------:R1:W-:Y:S04]  /*0330*/  STG.E.64 desc[UR6][R10.64], R20 ;  /* 0x000000140a007986 */ /* 0x0003e8000c101b06 */
[----:B------:R-:W2:Y:S04]  /*0340*/  LDG.E.64 R18, desc[UR6][R18.64] ;  /* 0x0000000612127981 */ /* 0x000ea8000c1e1b00 */
[----:B------:R-:W2:Y:S02]  /*0350*/  LDG.E.64 R16, desc[UR6][R14.64+0x18] ;  /* 0x000018060e107981 */ /* 0x000ea4000c1e1b00 */
[----:B--2---:R-:W-:Y:S01]  /*0360*/  DFMA R18, R16, R18, R20 ;  /* 0x000000121012722b */ /* 0x004fe20000000014 */
[----:B-1----:R-:W-:-:S06]  /*0370*/  IMAD.WIDE.U32 R20, R29, 0x8, R12 ;  /* 0x000000081d147825 */ /* 0x002fcc00078e000c */
[----:B------:R1:W-:Y:S04]  /*0380*/  STG.E.64 desc[UR6][R10.64], R18 ;  /* 0x000000120a007986 */ /* 0x0003e8000c101b06 */
[----:B------:R-:W2:Y:S04]  /*0390*/  LDG.E.64 R20, desc[UR6][R20.64] ;  /* 0x0000000614147981 */ /* 0x000ea8000c1e1b00 */
[----:B------:R-:W2:Y:S02]  /*03a0*/  LDG.E.64 R16, desc[UR6][R14.64+0x20] ;  /* 0x000020060e107981 */ /* 0x000ea4000c1e1b00 */
[----:B--2---:R-:W-:Y:S01]  /*03b0*/  DFMA R20, R16, R20, R18 ;  /* 0x000000141014722b */ /* 0x004fe20000000012 */
[----:B------:R-:W-:-:S06]  /*03c0*/  IMAD.WIDE.U32 R16, R22, 0x8, R12 ;  /* 0x0000000816107825 */ /* 0x000fcc00078e000c */
[----:B------:R2:W-:Y:S04]  /*03d0*/  STG.E.64 desc[UR6][R10.64], R20 ;  /* 0x000000140a007986 */ /* 0x0005e8000c101b06 */
[----:B------:R-:W3:Y:S04]  /*03e0*/  LDG.E.64 R16, desc[UR6][R16.64] ;  /* 0x0000000610107981 */ /* 0x000ee8000c1e1b00 */
[----:B-1----:R-:W3:Y:S02]  /*03f0*/  LDG.E.64 R18, desc[UR6][R14.64+0x28] ;  /* 0x000028060e127981 */ /* 0x002ee4000c1e1b00 */
[----:B---3--:R-:W-:Y:S01]  /*0400*/  DFMA R16, R18, R16, R20 ;  /* 0x000000101210722b */ /* 0x008fe20000000014 */
[----:B------:R-:W-:-:S06]  /*0410*/  IMAD.WIDE.U32 R18, R24, 0x8, R12 ;  /* 0x0000000818127825 */ /* 0x000fcc00078e000c */
[----:B------:R1:W-:Y:S04]  /*0420*/  STG.E.64 desc[UR6][R10.64], R16 ;  /* 0x000000100a007986 */ /* 0x0003e8000c101b06 */
[----:B------:R-:W3:Y:S04]  /*0430*/  LDG.E.64 R18, desc[UR6][R18.64] ;  /* 0x0000000612127981 */ /* 0x000ee8000c1e1b00 */
[----:B--2---:R-:W3:Y:S01]  /*0440*/  LDG.E.64 R20, desc[UR6][R14.64+0x30] ;  /* 0x000030060e147981 */ /* 0x004ee2000c1e1b00 */
[----:B------:R-:W-:Y:S01]  /*0450*/  IMAD.WIDE.U32 R12, R26, 0x8, R12 ;  /* 0x000000081a0c7825 */ /* 0x000fe200078e000c */
[----:B---3--:R-:W-:-:S07]  /*0460*/  DFMA R20, R20, R18, R16 ;  /* 0x000000121414722b */ /* 0x008fce0000000010 */
[----:B------:R1:W-:Y:S04]  /*0470*/  STG.E.64 desc[UR6][R10.64], R20 ;  /* 0x000000140a007986 */ /* 0x0003e8000c101b06 */
[----:B------:R-:W2:Y:S04]  /*0480*/  LDG.E.64 R18, desc[UR6][R14.64+0x38] ;  /* 0x000038060e127981 */ /* 0x000ea8000c1e1b00 */
[----:B------:R-:W2:Y:S01]  /*0490*/  LDG.E.64 R12, desc[UR6][R12.64] ;  /* 0x000000060c0c7981 */ /* 0x000ea2000c1e1b00 */
[----:B------:R-:W-:-:S05]  /*04a0*/  VIADD R6, R6, 0x8 ;  /* 0x0000000806067836 */ /* 0x000fca0000000000 */
[----:B------:R-:W-:Y:S01]  /*04b0*/  ISETP.NE.AND P0, PT, R6, RZ, PT ;  /* 0x000000ff0600720c */ /* 0x000fe20003f05270 */
[C---:B------:R-:W-:Y:S01]  /*04c0*/  IMAD R25, R8.reuse, 0x8, R25 ;  /* 0x0000000808197824 */ /* 0x040fe200078e0219 */
[----:B------:R-:W-:Y:S01]  /*04d0*/  IADD3 R7, PT, PT, R7, 0x8, RZ ;  /* 0x0000000807077810 */ /* 0x000fe20007ffe0ff */
[C---:B------:R-:W-:Y:S01]  /*04e0*/  IMAD R22, R8.reuse, 0x8, R22 ;  /* 0x0000000808167824 */ /* 0x040fe200078e0216 */
[C---:B------:R-:W-:Y:S01]  /*04f0*/  LEA R9, R8.reuse, R9, 0x3 ;  /* 0x0000000908097211 */ /* 0x040fe200078e18ff */
[C---:B------:R-:W-:Y:S01]  /*0500*/  IMAD R23, R8.reuse, 0x8, R23 ;  /* 0x0000000808177824 */ /* 0x040fe200078e0217 */
[C---:B------:R-:W-:Y:S02]  /*0510*/  LEA R27, R8.reuse, R27, 0x3 ;  /* 0x0000001b081b7211 */ /* 0x040fe400078e18ff */
[C---:B------:R-:W-:Y:S02]  /*0520*/  LEA R29, R8.reuse, R29, 0x3 ;  /* 0x0000001d081d7211 */ /* 0x040fe400078e18ff */
[----:B------:R-:W-:-:S02]  /*0530*/  LEA R24, R8, R24, 0x3 ;  /* 0x0000001808187211 */ /* 0x000fc400078e18ff */
[----:B------:R-:W-:Y:S01]  /*0540*/  LEA R26, R8, R26, 0x3 ;  /* 0x0000001a081a7211 */ /* 0x000fe200078e18ff */
[----:B--2---:R-:W-:-:S07]  /*0550*/  DFMA R18, R18, R12, R20 ;  /* 0x0000000c1212722b */ /* 0x004fce0000000014 */
[----:B------:R1:W-:Y:S01]  /*0560*/  STG.E.64 desc[UR6][R10.64], R18 ;  /* 0x000000120a007986 */ /* 0x0003e2000c101b06 */
[----:B------:R-:W-:Y:S05]  /*0570*/  @P0 BRA `(.L_x_1) ;  /* 0xfffffffc00240947 */ /* 0x000fea000383ffff */
[----:B------:R-:W-:-:S07]  /*0580*/  MOV R6, R4 ;  /* 0x0000000400067202 */ /* 0x000fce0000000f00 */
.L_x_0:
[----:B------:R-:W-:-:S13]  /*0590*/  ISETP.NE.AND P0, PT, R2, RZ, PT ;  /* 0x000000ff0200720c */ /* 0x000fda0003f05270 */
[----:B------:R-:W-:Y:S05]  /*05a0*/  @!P0 BRA `(.L_x_2) ;  /* 0x00000004003c8947 */ /* 0x000fea0003800000 */
[----:B------:R-:W-:Y:S02]  /*05b0*/  IADD3 R7, PT, PT, R2, -0x1, RZ ;  /* 0xffffffff02077810 */ /* 0x000fe40007ffe0ff */
[----:B------:R-:W-:Y:S02]  /*05c0*/  ISETP.NE.AND P0, PT, R3, RZ, PT ;  /* 0x000000ff0300720c */ /* 0x000fe40003f05270 */
[----:B------:R-:W-:-:S13]  /*05d0*/  ISETP.GE.U32.AND P1, PT, R7, 0x3, PT ;  /* 0x000000030700780c */ /* 0x000fda0003f26070 */
[----:B------:R-:W-:Y:S05]  /*05e0*/  @!P1 BRA `(.L_x_3) ;  /* 0x00000000008c9947 */ /* 0x000fea0003800000 */
[----:B------:R-:W2:Y:S01]  /*05f0*/  LDC.64 R12, c[0x0][0x390] ;  /* 0x0000e400ff0c7b82 */ /* 0x000ea20000000a00 */
[----:B------:R-:W3:Y:S01]  /*0600*/  LDCU UR5, c[0x0][0x380] ;  /* 0x00007000ff0577ac */ /* 0x000ee20008000800 */
[----:B------:R-:W-:-:S06]  /*0610*/  VIADD R9, R6, UR8 ;  /* 0x0000000806097c36 */ /* 0x000fcc0008000000 */
[----:B-1----:R-:W1:Y:S01]  /*0620*/  LDC.64 R20, c[0x0][0x388] ;  /* 0x0000e200ff147b82 */ /* 0x002e620000000a00 */
[----:B---3--:R-:W-:-:S04]  /*0630*/  IMAD R7, R6, UR5, R5 ;  /* 0x0000000506077c24 */ /* 0x008fc8000f8e0205 */
[----:B--2---:R-:W-:-:S06]  /*0640*/  IMAD.WIDE.U32 R16, R7, 0x8, R12 ;  /* 0x0000000807107825 */ /* 0x004fcc00078e000c */
[----:B------:R-:W2:Y:S01]  /*0650*/  LDG.E.64 R16, desc[UR6][R16.64] ;  /* 0x0000000610107981 */ /* 0x000ea2000c1e1b00 */
[----:B-1----:R-:W-:Y:S02]  /*0660*/  IMAD.WIDE.U32 R20, R9, 0x8, R20 ;  /* 0x0000000809147825 */ /* 0x002fe400078e0014 */
[----:B------:R-:W1:Y:S03]  /*0670*/  LDC.64 R8, c[0x0][0x388] ;  /* 0x0000e200ff087b82 */ /* 0x000e660000000a00 */
[----:B------:R-:W2:Y:S01]  /*0680*/  LDG.E.64 R14, desc[UR6][R20.64] ;  /* 0x00000006140e7981 */ /* 0x000ea2000c1e1b00 */
[----:B------:R-:W-:Y:S02]  /*0690*/  IADD3 R22, P1, PT, R6, UR8, RZ ;  /* 0x0000000806167c10 */ /* 0x000fe4000ff3e0ff */
[----:B------:R-:W-:Y:S02]  /*06a0*/  IADD3 R7, PT, PT, R7, UR5, RZ ;  /* 0x0000000507077c10 */ /* 0x000fe4000fffe0ff */
[----:B------:R-:W-:-:S02]  /*06b0*/  IADD3.X R23, PT, PT, RZ, RZ, RZ, P1, !PT ;  /* 0x000000ffff177210 */ /* 0x000fc40000ffe4ff */
[----:B-1----:R-:W-:-:S04]  /*06c0*/  LEA R8, P1, R22, R8, 0x3 ;  /* 0x0000000816087211 */ /* 0x002fc800078218ff */
[----:B------:R-:W-:Y:S01]  /*06d0*/  LEA.HI.X R9, R22, R9, R23, 0x3, P1 ;  /* 0x0000000916097211 */ /* 0x000fe200008f1c17 */
[----:B--2--5:R-:W-:Y:S01]  /*06e0*/  DFMA R14, R14, R16, R18 ;  /* 0x000000100e0e722b */ /* 0x024fe20000000012 */
[----:B------:R-:W-:-:S06]  /*06f0*/  IMAD.WIDE.U32 R18, R7, 0x8, R12 ;  /* 0x0000000807127825 */ /* 0x000fcc00078e000c */
[----:B------:R2:W-:Y:S04]  /*0700*/  STG.E.64 desc[UR6][R10.64], R14 ;  /* 0x0000000e0a007986 */ /* 0x0005e8000c101b06 */
[----:B------:R-:W3:Y:S04]  /*0710*/  LDG.E.64 R18, desc[UR6][R18.64] ;  /* 0x0000000612127981 */ /* 0x000ee8000c1e1b00 */
[----:B------:R-:W3:Y:S01]  /*0720*/  LDG.E.64 R16, desc[UR6][R8.64+0x8] ;  /* 0x0000080608107981 */ /* 0x000ee2000c1e1b00 */
[----:B------:R-:W-:-:S04]  /*0730*/  VIADD R7, R7, UR5 ;  /* 0x0000000507077c36 */ /* 0x000fc80008000000 */
[----:B------:R-:W-:Y:S01]  /*0740*/  IMAD.WIDE.U32 R22, R7, 0x8, R12 ;  /* 0x0000000807167825 */ /* 0x000fe200078e000c */
[----:B---3--:R-:W-:-:S07]  /*0750*/  DFMA R16, R16, R18, R14 ;  /* 0x000000121010722b */ /* 0x008fce000000000e */
[----:B------:R2:W-:Y:S04]  /*0760*/  STG.E.64 desc[UR6][R10.64], R16 ;  /* 0x000000100a007986 */ /* 0x0005e8000c101b06 */
[----:B------:R-:W3:Y:S04]  /*0770*/  LDG.E.64 R22, desc[UR6][R22.64] ;  /* 0x0000000616167981 */ /* 0x000ee8000c1e1b00 */
[----:B------:R-:W3:Y:S01]  /*0780*/  LDG.E.64 R20, desc[UR6][R8.64+0x10] ;  /* 0x0000100608147981 */ /* 0x000ee2000c1e1b00 */
[----:B------:R-:W-:-:S05]  /*0790*/  IADD3 R7, PT, PT, R7, UR5, RZ ;  /* 0x0000000507077c10 */ /* 0x000fca000fffe0ff */
[----:B------:R-:W-:Y:S01]  /*07a0*/  IMAD.WIDE.U32 R12, R7, 0x8, R12 ;  /* 0x00000008070c7825 */ /* 0x000fe200078e000c */
[----:B---3--:R-:W-:-:S07]  /*07b0*/  DFMA R20, R20, R22, R16 ;  /* 0x000000161414722b */ /* 0x008fce0000000010 */
[----:B------:R2:W-:Y:S04]  /*07c0*/  STG.E.64 desc[UR6][R10.64], R20 ;  /* 0x000000140a007986 */ /* 0x0005e8000c101b06 */
[----:B------:R-:W3:Y:S04]  /*07d0*/  LDG.E.64 R18, desc[UR6][R8.64+0x18] ;  /* 0x0000180608127981 */ /* 0x000ee8000c1e1b00 */
[----:B------:R-:W3:Y:S01]  /*07e0*/  LDG.E.64 R12, desc[UR6][R12.64] ;  /* 0x000000060c0c7981 */ /* 0x000ee2000c1e1b00 */
[----:B------:R-:W-:Y:S01]  /*07f0*/  IADD3 R6, PT, PT, R6, 0x4, RZ ;  /* 0x0000000406067810 */ /* 0x000fe20007ffe0ff */
[----:B---3--:R-:W-:-:S07]  /*0800*/  DFMA R18, R18, R12, R20 ;  /* 0x0000000c1212722b */ /* 0x008fce0000000014 */
[----:B------:R2:W-:Y:S04]  /*0810*/  STG.E.64 desc[UR6][R10.64], R18 ;  /* 0x000000120a007986 */ /* 0x0005e8000c101b06 */
.L_x_3:
[----:B------:R-:W-:Y:S05]  /*0820*/  @!P0 BRA `(.L_x_2) ;  /* 0x00000000009c8947 */ /* 0x000fea0003800000 */
[----:B------:R-:W3:Y:S01]  /*0830*/  LDCU UR9, c[0x0][0x380] ;  /* 0x00007000ff0977ac */ /* 0x000ee20008000800 */
[----:B------:R-:W-:Y:S01]  /*0840*/  ISETP.NE.AND P0, PT, R3, 0x1, PT ;  /* 0x000000010300780c */ /* 0x000fe20003f05270 */
[----:B---3--:R-:W-:-:S04]  /*0850*/  ULOP3.LUT UR5, UR9, 0x1, URZ, 0xc0, !UPT ;  /* 0x0000000109057892 */ /* 0x008fc8000f8ec0ff */
[----:B------:R-:W-:-:S08]  /*0860*/  UISETP.NE.U32.AND UP0, UPT, UR5, 0x1, UPT ;  /* 0x000000010500788c */ /* 0x000fd0000bf05070 */
[----:B------:R-:W-:Y:S05]  /*0870*/  @!P0 BRA `(.L_x_4) ;  /* 0x00000000005c8947 */ /* 0x000fea0003800000 */
[----:B------:R-:W3:Y:S01]  /*0880*/  LDC.64 R8, c[0x0][0x390] ;  /* 0x0000e400ff087b82 */ /* 0x000ee20000000a00 */
[----:B------:R-:W4:Y:S01]  /*0890*/  LDCU UR5, c[0x0][0x380] ;  /* 0x00007000ff0577ac */ /* 0x000f220008000800 */
[----:B-12---:R-:W-:-:S06]  /*08a0*/  VIADD R21, R6, UR8 ;  /* 0x0000000806157c36 */ /* 0x006fcc0008000000 */
[----:B------:R-:W1:Y:S01]  /*08b0*/  LDC.64 R12, c[0x0][0x388] ;  /* 0x0000e200ff0c7b82 */ /* 0x000e620000000a00 */
[----:B----4-:R-:W-:-:S04]  /*08c0*/  IMAD R7, R6, UR5, R5 ;  /* 0x0000000506077c24 */ /* 0x010fc8000f8e0205 */
[----:B---3--:R-:W-:-:S06]  /*08d0*/  IMAD.WIDE.U32 R16, R7, 0x8, R8 ;  /* 0x0000000807107825 */ /* 0x008fcc00078e0008 */
[----:B------:R-:W2:Y:S01]  /*08e0*/  LDG.E.64 R16, desc[UR6][R16.64] ;  /* 0x0000000610107981 */ /* 0x000ea2000c1e1b00 */
[----:B-1----:R-:W-:Y:S02]  /*08f0*/  IMAD.WIDE.U32 R20, R21, 0x8, R12 ;  /* 0x0000000815147825 */ /* 0x002fe400078e000c */
[----:B------:R-:W1:Y:S03]  /*0900*/  LDC.64 R12, c[0x0][0x388] ;  /* 0x0000e200ff0c7b82 */ /* 0x000e660000000a00 */
[----:B------:R-:W2:Y:S01]  /*0910*/  LDG.E.64 R14, desc[UR6][R20.64] ;  /* 0x00000006140e7981 */ /* 0x000ea2000c1e1b00 */
[----:B------:R-:W-:Y:S02]  /*0920*/  IADD3 R22, P0, PT, R6, UR8, RZ ;  /* 0x0000000806167c10 */ /* 0x000fe4000ff1e0ff */
[----:B------:R-:W-:Y:S02]  /*0930*/  IADD3 R7, PT, PT, R7, UR5, RZ ;  /* 0x0000000507077c10 */ /* 0x000fe4000fffe0ff */
[----:B------:R-:W-:-:S03]  /*0940*/  IADD3.X R23, PT, PT, RZ, RZ, RZ, P0, !PT ;  /* 0x000000ffff177210 */ /* 0x000fc600007fe4ff */
[----:B------:R-:W-:Y:S01]  /*0950*/  IMAD.WIDE.U32 R8, R7, 0x8, R8 ;  /* 0x0000000807087825 */ /* 0x000fe200078e0008 */
[----:B-1----:R-:W-:-:S04]  /*0960*/  LEA R12, P0, R22, R12, 0x3 ;  /* 0x0000000c160c7211 */ /* 0x002fc800078018ff */
[----:B------:R-:W-:Y:S01]  /*0970*/  LEA.HI.X R13, R22, R13, R23, 0x3, P0 ;  /* 0x0000000d160d7211 */ /* 0x000fe200000f1c17 */
[----:B--2--5:R-:W-:-:S07]  /*0980*/  DFMA R14, R14, R16, R18 ;  /* 0x000000100e0e722b */ /* 0x024fce0000000012 */
[----:B------:R3:W-:Y:S04]  /*0990*/  STG.E.64 desc[UR6][R10.64], R14 ;  /* 0x0000000e0a007986 */ /* 0x0007e8000c101b06 */
[----:B------:R-:W2:Y:S04]  /*09a0*/  LDG.E.64 R18, desc[UR6][R8.64] ;  /* 0x0000000608127981 */ /* 0x000ea8000c1e1b00 */
[----:B------:R-:W2:Y:S01]  /*09b0*/  LDG.E.64 R12, desc[UR6][R12.64+0x8] ;  /* 0x000008060c0c7981 */ /* 0x000ea2000c1e1b00 */
[----:B------:R-:W-:Y:S01]  /*09c0*/  VIADD R6, R6, 0x2 ;  /* 0x0000000206067836 */ /* 0x000fe20000000000 */
[----:B--2---:R-:W-:-:S07]  /*09d0*/  DFMA R18, R12, R18, R14 ;  /* 0x000000120c12722b */ /* 0x004fce000000000e */
[----:B------:R3:W-:Y:S04]  /*09e0*/  STG.E.64 desc[UR6][R10.64], R18 ;  /* 0x000000120a007986 */ /* 0x0007e8000c101b06 */
.L_x_4:
[----:B------:R-:W-:Y:S05]  /*09f0*/  BRA.U UP0, `(.L_x_2) ;  /* 0x0000000100287547 */ /* 0x000fea000b800000 */
[----:B------:R-:W4:Y:S01]  /*0a00*/  LDC.64 R8, c[0x0][0x388] ;  /* 0x0000e200ff087b82 */ /* 0x000f220000000a00 */
[C---:B------:R-:W-:Y:S01]  /*0a10*/  IADD3 R7, PT, PT, R6.reuse, UR8, RZ ;  /* 0x0000000806077c10 */ /* 0x040fe2000fffe0ff */
[----:B--23--:R-:W-:-:S06]  /*0a20*/  IMAD R15, R6, UR9, R5 ;  /* 0x00000009060f7c24 */ /* 0x00cfcc000f8e0205 */
[----:B------:R-:W2:Y:S01]  /*0a30*/  LDC.64 R12, c[0x0][0x390] ;  /* 0x0000e400ff0c7b82 */ /* 0x000ea20000000a00 */
[----:B----4-:R-:W-:-:S06]  /*0a40*/  IMAD.WIDE.U32 R6, R7, 0x8, R8 ;  /* 0x0000000807067825 */ /* 0x010fcc00078e0008 */
[----:B------:R-:W1:Y:S01]  /*0a50*/  LDG.E.64 R6, desc[UR6][R6.64] ;  /* 0x0000000606067981 */ /* 0x000e62000c1e1b00 */
[----:B--2---:R-:W-:-:S06]  /*0a60*/  IMAD.WIDE.U32 R8, R15, 0x8, R12 ;  /* 0x000000080f087825 */ /* 0x004fcc00078e000c */
[----:B------:R-:W1:Y:S02]  /*0a70*/  LDG.E.64 R8, desc[UR6][R8.64] ;  /* 0x0000000608087981 */ /* 0x000e64000c1e1b00 */
[----:B-1---5:R-:W-:-:S07]  /*0a80*/  DFMA R18, R6, R8, R18 ;  /* 0x000000080612722b */ /* 0x022fce0000000012 */
[----:B------:R4:W-:Y:S04]  /*0a90*/  STG.E.64 desc[UR6][R10.64], R18 ;  /* 0x000000120a007986 */ /* 0x0009e8000c101b06 */
.L_x_2:
[----:B------:R-:W0:Y:S01]  /*0aa0*/  LDCU UR5, c[0x0][0x380] ;  /* 0x00007000ff0577ac */ /* 0x000e220008000800 */
[----:B------:R-:W-:-:S04]  /*0ab0*/  IADD3 R5, PT, PT, R5, 0x1, RZ ;  /* 0x0000000105057810 */ /* 0x000fc80007ffe0ff */
[----:B0-----:R-:W-:-:S13]  /*0ac0*/  ISETP.NE.AND P0, PT, R5, UR5, PT ;  /* 0x0000000505007c0c */ /* 0x001fda000bf05270 */
[----:B------:R-:W-:Y:S05]  /*0ad0*/  @P0 BRA `(.L_x_5) ;  /* 0xfffffff400840947 */ /* 0x000fea000383ffff */
[----:B------:R-:W-:Y:S05]  /*0ae0*/  BRA.U UP1, `(.L_x_6) ;  /* 0xfffffff5016c7547 */ /* 0x000fea000b83ffff */
[----:B------:R-:W-:Y:S05]  /*0af0*/  EXIT ;  /* 0x000000000000794d */ /* 0x000fea0003800000 */
.L_x_7:
[----:B------:R-:W-:-:S00]  /*0b00*/  BRA `(.L_x_7) ;  /* 0xfffffffc00fc7947 */ /* 0x000fc0000383ffff */
[----:B------:R-:W-:-:S00]  /*0b10*/  NOP ;  /* 0x0000000000007918 */ /* 0x000fc00000000000 */
        /* <DEDUP_REMOVED lines=14> */
.L_x_8:


//--------------------- .nv.shared.reserved.0     --------------------------
	.section	.nv.shared.reserved.0,"aw",@nobits
	.weak		__nv_reservedSMEM_offset_0_alias
	.size		__nv_reservedSMEM_offset_0_alias, 0, 64
	.other		__nv_reservedSMEM_offset_0_alias,@"STO_CUDA_RESERVED_SHARED STV_DEFAULT"
__nv_reservedSMEM_offset_0_alias:
	.zero		0
	.zero		64


//--------------------- .nv.constant0._Z9GPUmatmuliPdS_S_ --------------------------
	.section	.nv.constant0._Z9GPUmatmuliPdS_S_,"a",@progbits
	.sectionflags	@""
	.align	4
.nv.constant0._Z9GPUmatmuliPdS_S_:
	.zero		928


//--------------------- SYMBOLS --------------------------

	.type		.nv.reservedSmem.offset0,@object
	.size		.nv.reservedSmem.offset0,0x4
